	.headerflags	@"EF_CUDA_TEXMODE_UNIFIED EF_CUDA_64BIT_ADDRESS EF_CUDA_ACCELERATORS EF_CUDA_SM90 EF_CUDA_VIRTUAL_SM(EF_CUDA_SM90)"
	.elftype	@"ET_EXEC"


//--------------------- .nv.info                  --------------------------
	.section	.nv.info,"",@"SHT_CUDA_INFO"
	.align	4


	//----- nvinfo : EIATTR_REGCOUNT
	.align		4
        /*0000*/ 	.byte	0x04, 0x2f
        /*0002*/ 	.short	(.L_3 - .L_2)
	.align		4
.L_2:
        /*0004*/ 	.word	index@(triton_poi_fused__native_batch_norm_legit_no_training_add_relu_18)
        /*0008*/ 	.word	0x00000014


	//----- nvinfo : EIATTR_MIN_STACK_SIZE
	.align		4
.L_3:
        /*000c*/ 	.byte	0x04, 0x12
        /*000e*/ 	.short	(.L_5 - .L_4)
	.align		4
.L_4:
        /*0010*/ 	.word	index@(triton_poi_fused__native_batch_norm_legit_no_training_add_relu_18)
        /*0014*/ 	.word	0x00000000


	//----- nvinfo : EIATTR_FRAME_SIZE
	.align		4
.L_5:
        /*0018*/ 	.byte	0x04, 0x11
        /*001a*/ 	.short	(.L_7 - .L_6)
	.align		4
.L_6:
        /*001c*/ 	.word	index@(triton_poi_fused__native_batch_norm_legit_no_training_add_relu_18)
        /*0020*/ 	.word	0x00000000


	//----- nvinfo : EIATTR_MIN_STACK_SIZE
	.align		4
.L_7:
        /*0024*/ 	.byte	0x04, 0x12
        /*0026*/ 	.short	(.L_9 - .L_8)
	.align		4
.L_8:
        /*0028*/ 	.word	index@(triton_poi_fused__native_batch_norm_legit_no_training_add_relu_18)
        /*002c*/ 	.word	0x00000000
.L_9:


//--------------------- .nv.info.triton_poi_fused__native_batch_norm_legit_no_training_add_relu_18 --------------------------
	.section	.nv.info.triton_poi_fused__native_batch_norm_legit_no_training_add_relu_18,"",@"SHT_CUDA_INFO"
	.sectionflags	@""
	.align	4


	//----- nvinfo : EIATTR_CUDA_API_VERSION
	.align		4
        /*0000*/ 	.byte	0x04, 0x37
        /*0002*/ 	.short	(.L_11 - .L_10)
.L_10:
        /*0004*/ 	.word	0x0000007c


	//----- nvinfo : EIATTR_KPARAM_INFO
	.align		4
.L_11:
        /*0008*/ 	.byte	0x04, 0x17
        /*000a*/ 	.short	(.L_13 - .L_12)
.L_12:
        /*000c*/ 	.word	0x00000000
        /*0010*/ 	.short	0x0007
        /*0012*/ 	.short	0x0038
        /*0014*/ 	.byte	0x00, 0xf0, 0x11, 0x00


	//----- nvinfo : EIATTR_KPARAM_INFO
	.align		4
.L_13:
        /*0018*/ 	.byte	0x04, 0x17
        /*001a*/ 	.short	(.L_15 - .L_14)
.L_14:
        /*001c*/ 	.word	0x00000000
        /*0020*/ 	.short	0x0006
        /*0022*/ 	.short	0x0030
        /*0024*/ 	.byte	0x00, 0xf4, 0x21, 0x00


	//----- nvinfo : EIATTR_KPARAM_INFO
	.align		4
.L_15:
        /*0028*/ 	.byte	0x04, 0x17
        /*002a*/ 	.short	(.L_17 - .L_16)
.L_16:
        /*002c*/ 	.word	0x00000000
        /*0030*/ 	.short	0x0005
        /*0032*/ 	.short	0x0028
        /*0034*/ 	.byte	0x00, 0xf4, 0x21, 0x00


	//----- nvinfo : EIATTR_KPARAM_INFO
	.align		4
.L_17:
        /*0038*/ 	.byte	0x04, 0x17
        /*003a*/ 	.short	(.L_19 - .L_18)
.L_18:
        /*003c*/ 	.word	0x00000000
        /*0040*/ 	.short	0x0004
        /*0042*/ 	.short	0x0020
        /*0044*/ 	.byte	0x00, 0xf4, 0x21, 0x00


	//----- nvinfo : EIATTR_KPARAM_INFO
	.align		4
.L_19:
        /*0048*/ 	.byte	0x04, 0x17
        /*004a*/ 	.short	(.L_21 - .L_20)
.L_20:
        /*004c*/ 	.word	0x00000000
        /*0050*/ 	.short	0x0003
        /*0052*/ 	.short	0x0018
        /*0054*/ 	.byte	0x00, 0xf4, 0x21, 0x00


	//----- nvinfo : EIATTR_KPARAM_INFO
	.align		4
.L_21:
        /*0058*/ 	.byte	0x04, 0x17
        /*005a*/ 	.short	(.L_23 - .L_22)
.L_22:
        /*005c*/ 	.word	0x00000000
        /*0060*/ 	.short	0x0002
        /*0062*/ 	.short	0x0010
        /*0064*/ 	.byte	0x00, 0xf4, 0x21, 0x00


	//----- nvinfo : EIATTR_KPARAM_INFO
	.align		4
.L_23:
        /*0068*/ 	.byte	0x04, 0x17
        /*006a*/ 	.short	(.L_25 - .L_24)
.L_24:
        /*006c*/ 	.word	0x00000000
        /*0070*/ 	.short	0x0001
        /*0072*/ 	.short	0x0008
        /*0074*/ 	.byte	0x00, 0xf4, 0x21, 0x00


	//----- nvinfo : EIATTR_KPARAM_INFO
	.align		4
.L_25:
        /*0078*/ 	.byte	0x04, 0x17
        /*007a*/ 	.short	(.L_27 - .L_26)
.L_26:
        /*007c*/ 	.word	0x00000000
        /*0080*/ 	.short	0x0000
        /*0082*/ 	.short	0x0000
        /*0084*/ 	.byte	0x00, 0xf4, 0x21, 0x00


	//----- nvinfo : EIATTR_SPARSE_MMA_MASK
	.align		4
.L_27:
        /*0088*/ 	.byte	0x03, 0x50
        /*008a*/ 	.short	0x0000


	//----- nvinfo : EIATTR_MAXREG_COUNT
	.align		4
        /*008c*/ 	.byte	0x03, 0x1b
        /*008e*/ 	.short	0x00ff


	//----- nvinfo : EIATTR_EXIT_INSTR_OFFSETS
	.align		4
        /*0090*/ 	.byte	0x04, 0x1c
        /*0092*/ 	.short	(.L_29 - .L_28)


	//   ....[0]....
.L_28:
        /*0094*/ 	.word	0x00000420


	//----- nvinfo : EIATTR_REQNTID
	.align		4
.L_29:
        /*0098*/ 	.byte	0x04, 0x10
        /*009a*/ 	.short	(.L_31 - .L_30)
.L_30:
        /*009c*/ 	.word	0x00000080
        /*00a0*/ 	.word	0x00000001
        /*00a4*/ 	.word	0x00000001


	//----- nvinfo : EIATTR_CBANK_PARAM_SIZE
	.align		4
.L_31:
        /*00a8*/ 	.byte	0x03, 0x19
        /*00aa*/ 	.short	0x003c


	//----- nvinfo : EIATTR_PARAM_CBANK
	.align		4
        /*00ac*/ 	.byte	0x04, 0x0a
        /*00ae*/ 	.short	(.L_33 - .L_32)
	.align		4
.L_32:
        /*00b0*/ 	.word	index@(.nv.constant0.triton_poi_fused__native_batch_norm_legit_no_training_add_relu_18)
        /*00b4*/ 	.short	0x0210
        /*00b6*/ 	.short	0x003c


	//----- nvinfo : EIATTR_SW_WAR
	.align		4
.L_33:
        /*00b8*/ 	.byte	0x04, 0x36
        /*00ba*/ 	.short	(.L_35 - .L_34)
.L_34:
        /*00bc*/ 	.word	0x00000008
.L_35:


//--------------------- .nv.callgraph             --------------------------
	.section	.nv.callgraph,"",@"SHT_CUDA_CALLGRAPH"
	.align	4
	.sectionentsize	8
	.align		4
        /*0000*/ 	.word	0x00000000
	.align		4
        /*0004*/ 	.word	0xffffffff
	.align		4
        /*0008*/ 	.word	0x00000000
	.align		4
        /*000c*/ 	.word	0xfffffffe
	.align		4
        /*0010*/ 	.word	0x00000000
	.align		4
        /*0014*/ 	.word	0xfffffffd
	.align		4
        /*0018*/ 	.word	0x00000000
	.align		4
        /*001c*/ 	.word	0xfffffffc


//--------------------- .nv.constant4             --------------------------
	.section	.nv.constant4,"a",@progbits
	.align	8
	.align		8
.nv.constant4:
        /*0000*/ 	.dword	_$_str
	.align		8
        /*0008*/ 	.dword	_$_str_$_2


//--------------------- .text.triton_poi_fused__native_batch_norm_legit_no_training_add_relu_18 --------------------------
	.section	.text.triton_poi_fused__native_batch_norm_legit_no_training_add_relu_18,"ax",@progbits
	.align	128
        .global         triton_poi_fused__native_batch_norm_legit_no_training_add_relu_18
        .type           triton_poi_fused__native_batch_norm_legit_no_training_add_relu_18,@function
        .size           triton_poi_fused__native_batch_norm_legit_no_training_add_relu_18,(.L_x_1 - triton_poi_fused__native_batch_norm_legit_no_training_add_relu_18)
        .other          triton_poi_fused__native_batch_norm_legit_no_training_add_relu_18,@"STO_CUDA_ENTRY STV_DEFAULT"
triton_poi_fused__native_batch_norm_legit_no_training_add_relu_18:
.text.triton_poi_fused__native_batch_norm_legit_no_training_add_relu_18:
[----:B------:R-:W-:Y:S01]  /*0000*/  LDC R1, c[0x0][0x28] ;  /* 0x00000a00ff017b82 */ /* 0x000fe20000000800 */
[----:B------:R-:W1:Y:S07]  /*0010*/  S2R R0, SR_TID.X ;  /* 0x0000000000007919 */ /* 0x000e6e0000002100 */
[----:B------:R-:W2:Y:S01]  /*0020*/  LDC.64 R2, c[0x0][0x220] ;  /* 0x00008800ff027b82 */ /* 0x000ea20000000a00 */
[----:B------:R-:W-:Y:S01]  /*0030*/  ULDC.64 UR4, c[0x0][0x208] ;  /* 0x0000820000047ab9 */ /* 0x000fe20000000a00 */
[----:B------:R-:W3:Y:S06]  /*0040*/  S2R R7, SR_CTAID.X ;  /* 0x0000000000077919 */ /* 0x000eec0000002500 */
[----:B------:R-:W4:Y:S08]  /*0050*/  LDC.64 R8, c[0x0][0x228] ;  /* 0x00008a00ff087b82 */ /* 0x000f300000000a00 */
[----:B------:R-:W5:Y:S08]  /*0060*/  LDC.64 R10, c[0x0][0x230] ;  /* 0x00008c00ff0a7b82 */ /* 0x000f700000000a00 */
[----:B------:R-:W4:Y:S01]  /*0070*/  LDC.64 R12, c[0x0][0x238] ;  /* 0x00008e00ff0c7b82 */ /* 0x000f220000000a00 */
[----:B-1----:R-:W-:-:S02]  /*0080*/  SHF.L.U32 R0, R0, 0x1, RZ ;  /* 0x0000000100007819 */ /* 0x002fc400000006ff */
[----:B---3--:R-:W-:Y:S02]  /*0090*/  SHF.R.S32.HI R5, RZ, 0x17, R7 ;  /* 0x00000017ff057819 */ /* 0x008fe40000011407 */
[----:B------:R-:W-:Y:S02]  /*00a0*/  LOP3.LUT R0, R0, 0xfe, RZ, 0xc0, !PT ;  /* 0x000000fe00007812 */ /* 0x000fe400078ec0ff */
[----:B------:R-:W-:Y:S02]  /*00b0*/  SGXT R5, R5, 0x1 ;  /* 0x000000010505781a */ /* 0x000fe40000000200 */
[----:B------:R-:W-:Y:S02]  /*00c0*/  LEA R0, R7, R0, 0x8 ;  /* 0x0000000007007211 */ /* 0x000fe400078e40ff */
[----:B------:R-:W1:Y:S02]  /*00d0*/  LDC.64 R6, c[0x0][0x218] ;  /* 0x00008600ff067b82 */ /* 0x000e640000000a00 */
[----:B------:R-:W-:-:S04]  /*00e0*/  LEA.HI R5, R5, R0, RZ, 0xa ;  /* 0x0000000005057211 */ /* 0x000fc800078f50ff */
[----:B------:R-:W-:-:S04]  /*00f0*/  LOP3.LUT R5, R5, 0xfffffc00, RZ, 0xc0, !PT ;  /* 0xfffffc0005057812 */ /* 0x000fc800078ec0ff */
[----:B------:R-:W-:Y:S02]  /*0100*/  IADD3 R15, R0, -R5, RZ ;  /* 0x80000005000f7210 */ /* 0x000fe40007ffe0ff */
[----:B------:R-:W3:Y:S03]  /*0110*/  LDC.64 R4, c[0x0][0x210] ;  /* 0x00008400ff047b82 */ /* 0x000ee60000000a00 */
[----:B--2---:R-:W-:-:S06]  /*0120*/  IMAD.WIDE R2, R15, 0x4, R2 ;  /* 0x000000040f027825 */ /* 0x004fcc00078e0202 */
[----:B------:R-:W2:Y:S01]  /*0130*/  LDG.E.EL.64 R2, desc[UR4][R2.64] ;  /* 0x0000000402027981 */ /* 0x000ea2000c2e1b00 */
[----:B-1----:R-:W-:-:S04]  /*0140*/  IMAD.WIDE R6, R15, 0x4, R6 ;  /* 0x000000040f067825 */ /* 0x002fc800078e0206 */
[C---:B----4-:R-:W-:Y:S02]  /*0150*/  IMAD.WIDE R8, R15.reuse, 0x4, R8 ;  /* 0x000000040f087825 */ /* 0x050fe400078e0208 */
[----:B------:R-:W4:Y:S02]  /*0160*/  LDG.E.EL.64 R6, desc[UR4][R6.64] ;  /* 0x0000000406067981 */ /* 0x000f24000c2e1b00 */
[----:B-----5:R-:W-:Y:S02]  /*0170*/  IMAD.WIDE R10, R15, 0x4, R10 ;  /* 0x000000040f0a7825 */ /* 0x020fe400078e020a */
[----:B------:R-:W5:Y:S02]  /*0180*/  LDG.E.EL.64 R8, desc[UR4][R8.64] ;  /* 0x0000000408087981 */ /* 0x000f64000c2e1b00 */
[C---:B---3--:R-:W-:Y:S02]  /*0190*/  IMAD.WIDE R4, R0.reuse, 0x4, R4 ;  /* 0x0000000400047825 */ /* 0x048fe400078e0204 */
[----:B------:R-:W5:Y:S04]  /*01a0*/  LDG.E.EL.64 R10, desc[UR4][R10.64] ;  /* 0x000000040a0a7981 */ /* 0x000f68000c2e1b00 */
[----:B------:R-:W4:Y:S01]  /*01b0*/  LDG.E.64 R4, desc[UR4][R4.64] ;  /* 0x0000000404047981 */ /* 0x000f22000c1e1b00 */
[----:B0-----:R-:W-:-:S06]  /*01c0*/  IMAD.WIDE R12, R0, 0x4, R12 ;  /* 0x00000004000c7825 */ /* 0x001fcc00078e020c */
[----:B------:R-:W3:Y:S01]  /*01d0*/  LDG.E.64 R12, desc[UR4][R12.64] ;  /* 0x000000040c0c7981 */ /* 0x000ee2000c1e1b00 */
[----:B------:R-:W-:Y:S01]  /*01e0*/  HFMA2.MMA R16, -RZ, RZ, 1.625, 0 ;  /* 0x3e800000ff107435 */ /* 0x000fe200000001ff */
[----:B--2---:R-:W-:Y:S01]  /*01f0*/  FADD R2, R2, 9.9999997473787516356e-06 ;  /* 0x3727c5ac02027421 */ /* 0x004fe20000000000 */
[----:B------:R-:W-:-:S03]  /*0200*/  FADD R3, R3, 9.9999997473787516356e-06 ;  /* 0x3727c5ac03037421 */ /* 0x000fc60000000000 */
[----:B------:R-:W0:Y:S08]  /*0210*/  MUFU.SQRT R14, R2 ;  /* 0x00000002000e7308 */ /* 0x000e300000002000 */
[----:B------:R1:W2:Y:S01]  /*0220*/  MUFU.SQRT R15, R3 ;  /* 0x00000003000f7308 */ /* 0x0002a20000002000 */
[C---:B0-----:R-:W-:Y:S02]  /*0230*/  FSETP.GT.AND P0, PT, R14.reuse, 8.50705917302346158658e+37, PT ;  /* 0x7e8000000e00780b */ /* 0x041fe40003f04000 */
[----:B------:R-:W-:Y:S01]  /*0240*/  FSETP.GEU.AND P2, PT, R14, 1.175494350822287508e-38, PT ;  /* 0x008000000e00780b */ /* 0x000fe20003f4e000 */
[----:B-1----:R-:W0:Y:S01]  /*0250*/  LDC.64 R2, c[0x0][0x240] ;  /* 0x00009000ff027b82 */ /* 0x002e220000000a00 */
[----:B--2---:R-:W-:-:S02]  /*0260*/  FSETP.GT.AND P1, PT, R15, 8.50705917302346158658e+37, PT ;  /* 0x7e8000000f00780b */ /* 0x004fc40003f24000 */
[----:B------:R-:W-:-:S07]  /*0270*/  FSETP.GEU.AND P3, PT, R15, 1.175494350822287508e-38, PT ;  /* 0x008000000f00780b */ /* 0x000fce0003f6e000 */
[----:B------:R-:W-:-:S04]  /*0280*/  @P0 FMUL R14, R14, 0.25 ;  /* 0x3e8000000e0e0820 */ /* 0x000fc80000400000 */
[----:B------:R-:W-:Y:S01]  /*0290*/  @!P2 FMUL R14, R14, 16777216 ;  /* 0x4b8000000e0ea820 */ /* 0x000fe20000400000 */
[----:B------:R-:W-:-:S04]  /*02a0*/  @P1 FMUL R15, R15, 0.25 ;  /* 0x3e8000000f0f1820 */ /* 0x000fc80000400000 */
[----:B------:R-:W-:Y:S01]  /*02b0*/  @!P3 FMUL R15, R15, 16777216 ;  /* 0x4b8000000f0fb820 */ /* 0x000fe20000400000 */
[----:B------:R-:W1:Y:S01]  /*02c0*/  MUFU.RCP R14, R14 ;  /* 0x0000000e000e7308 */ /* 0x000e620000001000 */
[----:B------:R-:W-:-:S07]  /*02d0*/  FSEL R17, R16, 1, P0 ;  /* 0x3f80000010117808 */ /* 0x000fce0000000000 */
[----:B------:R-:W2:Y:S01]  /*02e0*/  MUFU.RCP R15, R15 ;  /* 0x0000000f000f7308 */ /* 0x000ea20000001000 */
[----:B------:R-:W-:Y:S01]  /*02f0*/  FSEL R16, R16, 1, P1 ;  /* 0x3f80000010107808 */ /* 0x000fe20000800000 */
[----:B------:R-:W-:Y:S01]  /*0300*/  @!P2 FMUL R17, R17, 16777216 ;  /* 0x4b8000001111a820 */ /* 0x000fe20000400000 */
[----:B----4-:R-:W-:-:S03]  /*0310*/  FADD R4, R4, -R6 ;  /* 0x8000000604047221 */ /* 0x010fc60000000000 */
[----:B------:R-:W-:Y:S01]  /*0320*/  @!P3 FMUL R16, R16, 16777216 ;  /* 0x4b8000001010b820 */ /* 0x000fe20000400000 */
[----:B-1----:R-:W-:Y:S01]  /*0330*/  FMUL R17, R14, R17 ;  /* 0x000000110e117220 */ /* 0x002fe20000400000 */
[----:B------:R-:W-:-:S03]  /*0340*/  FADD R5, R5, -R7 ;  /* 0x8000000705057221 */ /* 0x000fc60000000000 */
[----:B------:R-:W-:Y:S01]  /*0350*/  FMUL R17, R4, R17 ;  /* 0x0000001104117220 */ /* 0x000fe20000400000 */
[----:B--2---:R-:W-:-:S03]  /*0360*/  FMUL R16, R15, R16 ;  /* 0x000000100f107220 */ /* 0x004fc60000400000 */
[----:B-----5:R-:W-:Y:S01]  /*0370*/  FFMA R17, R8, R17, R10 ;  /* 0x0000001108117223 */ /* 0x020fe2000000000a */
[----:B------:R-:W-:-:S04]  /*0380*/  FMUL R16, R5, R16 ;  /* 0x0000001005107220 */ /* 0x000fc80000400000 */
[----:B------:R-:W-:Y:S01]  /*0390*/  FFMA R16, R9, R16, R11 ;  /* 0x0000001009107223 */ /* 0x000fe2000000000b */
[----:B---3--:R-:W-:Y:S01]  /*03a0*/  FSETP.GEU.AND P0, PT, R17, -R12, PT ;  /* 0x8000000c1100720b */ /* 0x008fe20003f0e000 */
[----:B------:R-:W-:Y:S02]  /*03b0*/  FADD R12, R12, R17 ;  /* 0x000000110c0c7221 */ /* 0x000fe40000000000 */
[----:B------:R-:W-:Y:S01]  /*03c0*/  FADD R4, R13, R16 ;  /* 0x000000100d047221 */ /* 0x000fe20000000000 */
[----:B------:R-:W-:Y:S01]  /*03d0*/  FSETP.GEU.AND P1, PT, R16, -R13, PT ;  /* 0x8000000d1000720b */ /* 0x000fe20003f2e000 */
[----:B0-----:R-:W-:Y:S01]  /*03e0*/  IMAD.WIDE R2, R0, 0x4, R2 ;  /* 0x0000000400027825 */ /* 0x001fe200078e0202 */
[----:B------:R-:W-:Y:S02]  /*03f0*/  FSEL R12, R12, RZ, P0 ;  /* 0x000000ff0c0c7208 */ /* 0x000fe40000000000 */
[----:B------:R-:W-:-:S05]  /*0400*/  FSEL R13, R4, RZ, P1 ;  /* 0x000000ff040d7208 */ /* 0x000fca0000800000 */
[----:B------:R-:W-:Y:S01]  /*0410*/  STG.E.64 desc[UR4][R2.64], R12 ;  /* 0x0000000c02007986 */ /* 0x000fe2000c101b04 */
[----:B------:R-:W-:Y:S05]  /*0420*/  EXIT ;  /* 0x000000000000794d */ /* 0x000fea0003800000 */
.L_x_0:
[----:B------:R-:W-:-:S00]  /*0430*/  BRA `(.L_x_0) ;  /* 0xfffffffc00fc7947 */ /* 0x000fc0000383ffff */
[----:B------:R-:W-:-:S00]  /*0440*/  NOP ;  /* 0x0000000000007918 */ /* 0x000fc00000000000 */
        /* <DEDUP_REMOVED lines=11> */
.L_x_1:


//--------------------- .nv.global.init           --------------------------
	.section	.nv.global.init,"aw",@progbits
.nv.global.init:
	.type		_$_str,@object
	.size		_$_str,(_$_str_$_2 - _$_str)
_$_str:
        /*0000*/ 	.byte	0x5f, 0x5f, 0x43, 0x55, 0x44, 0x41, 0x5f, 0x46, 0x54, 0x5a, 0x00
	.type		_$_str_$_2,@object
	.size		_$_str_$_2,(.L_1 - _$_str_$_2)
_$_str_$_2:
        /*000b*/ 	.byte	0x5f, 0x5f, 0x43, 0x55, 0x44, 0x41, 0x5f, 0x50, 0x52, 0x45, 0x43, 0x5f, 0x53, 0x51, 0x52, 0x54
        /*001b*/ 	.byte	0x00
.L_1:


//--------------------- .nv.constant0.triton_poi_fused__native_batch_norm_legit_no_training_add_relu_18 --------------------------
	.section	.nv.constant0.triton_poi_fused__native_batch_norm_legit_no_training_add_relu_18,"a",@progbits
	.sectionflags	@""
	.align	4
.nv.constant0.triton_poi_fused__native_batch_norm_legit_no_training_add_relu_18:
	.zero		588
